	.headerflags	@"EF_CUDA_TEXMODE_UNIFIED EF_CUDA_64BIT_ADDRESS EF_CUDA_ACCELERATORS EF_CUDA_SM90 EF_CUDA_VIRTUAL_SM(EF_CUDA_SM90)"
	.elftype	@"ET_EXEC"


//--------------------- .nv.info                  --------------------------
	.section	.nv.info,"",@"SHT_CUDA_INFO"
	.align	4


	//----- nvinfo : EIATTR_REGCOUNT
	.align		4
        /*0000*/ 	.byte	0x04, 0x2f
        /*0002*/ 	.short	(.L_3 - .L_2)
	.align		4
.L_2:
        /*0004*/ 	.word	index@(triton_poi_fused_cat_24)
        /*0008*/ 	.word	0x0000001d


	//----- nvinfo : EIATTR_MIN_STACK_SIZE
	.align		4
.L_3:
        /*000c*/ 	.byte	0x04, 0x12
        /*000e*/ 	.short	(.L_5 - .L_4)
	.align		4
.L_4:
        /*0010*/ 	.word	index@(triton_poi_fused_cat_24)
        /*0014*/ 	.word	0x00000000


	//----- nvinfo : EIATTR_FRAME_SIZE
	.align		4
.L_5:
        /*0018*/ 	.byte	0x04, 0x11
        /*001a*/ 	.short	(.L_7 - .L_6)
	.align		4
.L_6:
        /*001c*/ 	.word	index@(triton_poi_fused_cat_24)
        /*0020*/ 	.word	0x00000000


	//----- nvinfo : EIATTR_MIN_STACK_SIZE
	.align		4
.L_7:
        /*0024*/ 	.byte	0x04, 0x12
        /*0026*/ 	.short	(.L_9 - .L_8)
	.align		4
.L_8:
        /*0028*/ 	.word	index@(triton_poi_fused_cat_24)
        /*002c*/ 	.word	0x00000000
.L_9:


//--------------------- .nv.info.triton_poi_fused_cat_24 --------------------------
	.section	.nv.info.triton_poi_fused_cat_24,"",@"SHT_CUDA_INFO"
	.sectionflags	@""
	.align	4


	//----- nvinfo : EIATTR_CUDA_API_VERSION
	.align		4
        /*0000*/ 	.byte	0x04, 0x37
        /*0002*/ 	.short	(.L_11 - .L_10)
.L_10:
        /*0004*/ 	.word	0x0000007c


	//----- nvinfo : EIATTR_KPARAM_INFO
	.align		4
.L_11:
        /*0008*/ 	.byte	0x04, 0x17
        /*000a*/ 	.short	(.L_13 - .L_12)
.L_12:
        /*000c*/ 	.word	0x00000000
        /*0010*/ 	.short	0x000b
        /*0012*/ 	.short	0x0058
        /*0014*/ 	.byte	0x00, 0xf0, 0x11, 0x00


	//----- nvinfo : EIATTR_KPARAM_INFO
	.align		4
.L_13:
        /*0018*/ 	.byte	0x04, 0x17
        /*001a*/ 	.short	(.L_15 - .L_14)
.L_14:
        /*001c*/ 	.word	0x00000000
        /*0020*/ 	.short	0x000a
        /*0022*/ 	.short	0x0050
        /*0024*/ 	.byte	0x00, 0xf4, 0x21, 0x00


	//----- nvinfo : EIATTR_KPARAM_INFO
	.align		4
.L_15:
        /*0028*/ 	.byte	0x04, 0x17
        /*002a*/ 	.short	(.L_17 - .L_16)
.L_16:
        /*002c*/ 	.word	0x00000000
        /*0030*/ 	.short	0x0009
        /*0032*/ 	.short	0x0048
        /*0034*/ 	.byte	0x00, 0xf4, 0x21, 0x00


	//----- nvinfo : EIATTR_KPARAM_INFO
	.align		4
.L_17:
        /*0038*/ 	.byte	0x04, 0x17
        /*003a*/ 	.short	(.L_19 - .L_18)
.L_18:
        /*003c*/ 	.word	0x00000000
        /*0040*/ 	.short	0x0008
        /*0042*/ 	.short	0x0040
        /*0044*/ 	.byte	0x00, 0xf4, 0x21, 0x00


	//----- nvinfo : EIATTR_KPARAM_INFO
	.align		4
.L_19:
        /*0048*/ 	.byte	0x04, 0x17
        /*004a*/ 	.short	(.L_21 - .L_20)
.L_20:
        /*004c*/ 	.word	0x00000000
        /*0050*/ 	.short	0x0007
        /*0052*/ 	.short	0x0038
        /*0054*/ 	.byte	0x00, 0xf4, 0x21, 0x00


	//----- nvinfo : EIATTR_KPARAM_INFO
	.align		4
.L_21:
        /*0058*/ 	.byte	0x04, 0x17
        /*005a*/ 	.short	(.L_23 - .L_22)
.L_22:
        /*005c*/ 	.word	0x00000000
        /*0060*/ 	.short	0x0006
        /*0062*/ 	.short	0x0030
        /*0064*/ 	.byte	0x00, 0xf4, 0x21, 0x00


	//----- nvinfo : EIATTR_KPARAM_INFO
	.align		4
.L_23:
        /*0068*/ 	.byte	0x04, 0x17
        /*006a*/ 	.short	(.L_25 - .L_24)
.L_24:
        /*006c*/ 	.word	0x00000000
        /*0070*/ 	.short	0x0005
        /*0072*/ 	.short	0x0028
        /*0074*/ 	.byte	0x00, 0xf4, 0x21, 0x00


	//----- nvinfo : EIATTR_KPARAM_INFO
	.align		4
.L_25:
        /*0078*/ 	.byte	0x04, 0x17
        /*007a*/ 	.short	(.L_27 - .L_26)
.L_26:
        /*007c*/ 	.word	0x00000000
        /*0080*/ 	.short	0x0004
        /*0082*/ 	.short	0x0020
        /*0084*/ 	.byte	0x00, 0xf4, 0x21, 0x00


	//----- nvinfo : EIATTR_KPARAM_INFO
	.align		4
.L_27:
        /*0088*/ 	.byte	0x04, 0x17
        /*008a*/ 	.short	(.L_29 - .L_28)
.L_28:
        /*008c*/ 	.word	0x00000000
        /*0090*/ 	.short	0x0003
        /*0092*/ 	.short	0x0018
        /*0094*/ 	.byte	0x00, 0xf4, 0x21, 0x00


	//----- nvinfo : EIATTR_KPARAM_INFO
	.align		4
.L_29:
        /*0098*/ 	.byte	0x04, 0x17
        /*009a*/ 	.short	(.L_31 - .L_30)
.L_30:
        /*009c*/ 	.word	0x00000000
        /*00a0*/ 	.short	0x0002
        /*00a2*/ 	.short	0x0010
        /*00a4*/ 	.byte	0x00, 0xf4, 0x21, 0x00


	//----- nvinfo : EIATTR_KPARAM_INFO
	.align		4
.L_31:
        /*00a8*/ 	.byte	0x04, 0x17
        /*00aa*/ 	.short	(.L_33 - .L_32)
.L_32:
        /*00ac*/ 	.word	0x00000000
        /*00b0*/ 	.short	0x0001
        /*00b2*/ 	.short	0x0008
        /*00b4*/ 	.byte	0x00, 0xf4, 0x21, 0x00


	//----- nvinfo : EIATTR_KPARAM_INFO
	.align		4
.L_33:
        /*00b8*/ 	.byte	0x04, 0x17
        /*00ba*/ 	.short	(.L_35 - .L_34)
.L_34:
        /*00bc*/ 	.word	0x00000000
        /*00c0*/ 	.short	0x0000
        /*00c2*/ 	.short	0x0000
        /*00c4*/ 	.byte	0x00, 0xf4, 0x21, 0x00


	//----- nvinfo : EIATTR_SPARSE_MMA_MASK
	.align		4
.L_35:
        /*00c8*/ 	.byte	0x03, 0x50
        /*00ca*/ 	.short	0x0000


	//----- nvinfo : EIATTR_MAXREG_COUNT
	.align		4
        /*00cc*/ 	.byte	0x03, 0x1b
        /*00ce*/ 	.short	0x00ff


	//----- nvinfo : EIATTR_EXIT_INSTR_OFFSETS
	.align		4
        /*00d0*/ 	.byte	0x04, 0x1c
        /*00d2*/ 	.short	(.L_37 - .L_36)


	//   ....[0]....
.L_36:
        /*00d4*/ 	.word	0x000006f0


	//   ....[1]....
        /*00d8*/ 	.word	0x00000710


	//----- nvinfo : EIATTR_REQNTID
	.align		4
.L_37:
        /*00dc*/ 	.byte	0x04, 0x10
        /*00de*/ 	.short	(.L_39 - .L_38)
.L_38:
        /*00e0*/ 	.word	0x00000080
        /*00e4*/ 	.word	0x00000001
        /*00e8*/ 	.word	0x00000001


	//----- nvinfo : EIATTR_CBANK_PARAM_SIZE
	.align		4
.L_39:
        /*00ec*/ 	.byte	0x03, 0x19
        /*00ee*/ 	.short	0x005c


	//----- nvinfo : EIATTR_PARAM_CBANK
	.align		4
        /*00f0*/ 	.byte	0x04, 0x0a
        /*00f2*/ 	.short	(.L_41 - .L_40)
	.align		4
.L_40:
        /*00f4*/ 	.word	index@(.nv.constant0.triton_poi_fused_cat_24)
        /*00f8*/ 	.short	0x0210
        /*00fa*/ 	.short	0x005c


	//----- nvinfo : EIATTR_SW_WAR
	.align		4
.L_41:
        /*00fc*/ 	.byte	0x04, 0x36
        /*00fe*/ 	.short	(.L_43 - .L_42)
.L_42:
        /*0100*/ 	.word	0x00000008
.L_43:


//--------------------- .nv.callgraph             --------------------------
	.section	.nv.callgraph,"",@"SHT_CUDA_CALLGRAPH"
	.align	4
	.sectionentsize	8
	.align		4
        /*0000*/ 	.word	0x00000000
	.align		4
        /*0004*/ 	.word	0xffffffff
	.align		4
        /*0008*/ 	.word	0x00000000
	.align		4
        /*000c*/ 	.word	0xfffffffe
	.align		4
        /*0010*/ 	.word	0x00000000
	.align		4
        /*0014*/ 	.word	0xfffffffd
	.align		4
        /*0018*/ 	.word	0x00000000
	.align		4
        /*001c*/ 	.word	0xfffffffc


//--------------------- .nv.constant4             --------------------------
	.section	.nv.constant4,"a",@progbits
	.align	8
	.align		8
.nv.constant4:
        /*0000*/ 	.dword	_$_str
	.align		8
        /*0008*/ 	.dword	_$_str_$_2


//--------------------- .text.triton_poi_fused_cat_24 --------------------------
	.section	.text.triton_poi_fused_cat_24,"ax",@progbits
	.align	128
        .global         triton_poi_fused_cat_24
        .type           triton_poi_fused_cat_24,@function
        .size           triton_poi_fused_cat_24,(.L_x_1 - triton_poi_fused_cat_24)
        .other          triton_poi_fused_cat_24,@"STO_CUDA_ENTRY STV_DEFAULT"
triton_poi_fused_cat_24:
.text.triton_poi_fused_cat_24:
[----:B------:R-:W0:Y:S01]  /*0000*/  LDC R1, c[0x0][0x28] ;  /* 0x00000a00ff017b82 */ /* 0x000e220000000800 */
[----:B------:R-:W1:Y:S01]  /*0010*/  S2R R18, SR_TID.X ;  /* 0x0000000000127919 */ /* 0x000e620000002100 */
[----:B------:R-:W-:Y:S01]  /*0020*/  IMAD.MOV.U32 R21, RZ, RZ, RZ ;  /* 0x000000ffff157224 */ /* 0x000fe200078e00ff */
[----:B------:R-:W-:-:S05]  /*0030*/  ULDC.64 UR4, c[0x0][0x208] ;  /* 0x0000820000047ab9 */ /* 0x000fca0000000a00 */
[----:B------:R-:W2:Y:S01]  /*0040*/  LDC.64 R10, c[0x0][0x210] ;  /* 0x00008400ff0a7b82 */ /* 0x000ea20000000a00 */
[----:B------:R-:W3:Y:S01]  /*0050*/  S2R R3, SR_CTAID.X ;  /* 0x0000000000037919 */ /* 0x000ee20000002500 */
[----:B------:R-:W-:-:S06]  /*0060*/  ULDC.64 UR6, c[0x0][0x238] ;  /* 0x00008e0000067ab9 */ /* 0x000fcc0000000a00 */
[----:B------:R-:W4:Y:S08]  /*0070*/  LDC.64 R16, c[0x0][0x218] ;  /* 0x00008600ff107b82 */ /* 0x000f300000000a00 */
[----:B------:R-:W5:Y:S01]  /*0080*/  LDC.64 R14, c[0x0][0x240] ;  /* 0x00009000ff0e7b82 */ /* 0x000f620000000a00 */
[----:B-1----:R-:W-:-:S05]  /*0090*/  LOP3.LUT R18, R18, 0x7f, RZ, 0xc0, !PT ;  /* 0x0000007f12127812 */ /* 0x002fca00078ec0ff */
[----:B---3--:R-:W-:-:S05]  /*00a0*/  IMAD R18, R3, 0x80, R18 ;  /* 0x0000008003127824 */ /* 0x008fca00078e0212 */
[----:B------:R-:W-:Y:S02]  /*00b0*/  SHF.R.S32.HI R3, RZ, 0x1f, R18 ;  /* 0x0000001fff037819 */ /* 0x000fe40000011412 */
[----:B------:R-:W-:Y:S02]  /*00c0*/  ISETP.GE.AND P0, PT, R18, 0x6800, PT ;  /* 0x000068001200780c */ /* 0x000fe40003f06270 */
[----:B------:R-:W-:Y:S02]  /*00d0*/  LEA.HI R6, R3, R18, RZ, 0x6 ;  /* 0x0000001203067211 */ /* 0x000fe400078f30ff */
[----:B------:R-:W1:Y:S02]  /*00e0*/  LDC.64 R2, c[0x0][0x220] ;  /* 0x00008800ff027b82 */ /* 0x000e640000000a00 */
[----:B------:R-:W-:-:S05]  /*00f0*/  SHF.R.S32.HI R23, RZ, 0x6, R6 ;  /* 0x00000006ff177819 */ /* 0x000fca0000011406 */
[----:B------:R-:W-:-:S05]  /*0100*/  IMAD.HI R0, R23, 0x4ec4ec4f, RZ ;  /* 0x4ec4ec4f17007827 */ /* 0x000fca00078e02ff */
[----:B------:R-:W-:-:S04]  /*0110*/  SHF.R.U32.HI R5, RZ, 0x1f, R0 ;  /* 0x0000001fff057819 */ /* 0x000fc80000011600 */
[----:B------:R-:W-:Y:S02]  /*0120*/  LEA.HI.SX32 R0, R0, R5, 0x1b ;  /* 0x0000000500007211 */ /* 0x000fe400078fdaff */
[----:B------:R-:W3:Y:S03]  /*0130*/  LDC.64 R4, c[0x0][0x248] ;  /* 0x00009200ff047b82 */ /* 0x000ee60000000a00 */
[----:B------:R-:W-:-:S04]  /*0140*/  IMAD R23, R0, -0x68, R23 ;  /* 0xffffff9800177824 */ /* 0x000fc800078e0217 */
[C---:B-1----:R-:W-:Y:S01]  /*0150*/  IMAD.WIDE R2, R23.reuse, 0x4, R2 ;  /* 0x0000000417027825 */ /* 0x042fe200078e0202 */
[C---:B------:R-:W-:Y:S02]  /*0160*/  ISETP.GE.AND P1, PT, R23.reuse, 0x34, PT ;  /* 0x000000341700780c */ /* 0x040fe40003f26270 */
[----:B------:R-:W-:Y:S02]  /*0170*/  ISETP.GT.AND P2, PT, R23, 0x33, !P0 ;  /* 0x000000331700780c */ /* 0x000fe40004744270 */
[----:B------:R-:W-:Y:S01]  /*0180*/  ISETP.LT.AND P3, PT, R18, 0x6800, !P1 ;  /* 0x000068001200780c */ /* 0x000fe20004f61270 */
[----:B------:R-:W-:-:S12]  /*0190*/  IMAD.MOV.U32 R0, RZ, RZ, RZ ;  /* 0x000000ffff007224 */ /* 0x000fd800078e00ff */
[----:B------:R1:W2:Y:S01]  /*01a0*/  @P3 LDG.E.EL R21, desc[UR4][R2.64] ;  /* 0x0000000402153981 */ /* 0x0002a2000c2e1900 */
[----:B---3--:R-:W-:-:S05]  /*01b0*/  IMAD.WIDE R4, R23, 0x4, R4 ;  /* 0x0000000417047825 */ /* 0x008fca00078e0204 */
[----:B------:R3:W2:Y:S01]  /*01c0*/  @P2 LDG.E.EL R0, desc[UR4][R4.64+-0xd0] ;  /* 0xffff300404002981 */ /* 0x0006a2000c2e1900 */
[----:B------:R-:W-:Y:S01]  /*01d0*/  IMAD.HI R8, R18, 0x4ec4ec4f, RZ ;  /* 0x4ec4ec4f12087827 */ /* 0x000fe200078e02ff */
[----:B------:R-:W-:Y:S01]  /*01e0*/  LOP3.LUT R7, R6, 0xffffffc0, RZ, 0xc0, !PT ;  /* 0xffffffc006077812 */ /* 0x000fe200078ec0ff */
[----:B-1----:R-:W1:Y:S02]  /*01f0*/  LDC.64 R2, c[0x0][0x230] ;  /* 0x00008c00ff027b82 */ /* 0x002e640000000a00 */
[----:B------:R-:W-:Y:S01]  /*0200*/  IMAD.MOV.U32 R19, RZ, RZ, RZ ;  /* 0x000000ffff137224 */ /* 0x000fe200078e00ff */
[----:B------:R-:W-:Y:S01]  /*0210*/  SHF.R.U32.HI R9, RZ, 0x1f, R8 ;  /* 0x0000001fff097819 */ /* 0x000fe20000011608 */
[----:B------:R-:W-:Y:S02]  /*0220*/  IMAD.IADD R7, R18, 0x1, -R7 ;  /* 0x0000000112077824 */ /* 0x000fe400078e0a07 */
[C---:B----4-:R-:W-:Y:S01]  /*0230*/  IMAD.WIDE R16, R23.reuse, 0x4, R16 ;  /* 0x0000000417107825 */ /* 0x050fe200078e0210 */
[----:B------:R-:W-:Y:S01]  /*0240*/  LEA.HI.SX32 R8, R8, R9, 0x15 ;  /* 0x0000000908087211 */ /* 0x000fe200078faaff */
[----:B---3--:R-:W3:Y:S02]  /*0250*/  LDC.64 R4, c[0x0][0x228] ;  /* 0x00008a00ff047b82 */ /* 0x008ee40000000a00 */
[----:B-----5:R-:W-:Y:S01]  /*0260*/  IMAD.WIDE R14, R23, 0x4, R14 ;  /* 0x00000004170e7825 */ /* 0x020fe200078e020e */
[----:B------:R-:W-:Y:S01]  /*0270*/  LEA R7, R8, R7, 0x6 ;  /* 0x0000000708077211 */ /* 0x000fe200078e30ff */
[----:B------:R4:W5:Y:S04]  /*0280*/  @P3 LDG.E.EL R19, desc[UR4][R16.64] ;  /* 0x0000000410133981 */ /* 0x000968000c2e1900 */
[----:B------:R-:W-:Y:S01]  /*0290*/  IMAD R20, R7, 0x34, RZ ;  /* 0x0000003407147824 */ /* 0x000fe200078e02ff */
[----:B------:R-:W2:Y:S03]  /*02a0*/  LDC.64 R8, c[0x0][0x258] ;  /* 0x00009600ff087b82 */ /* 0x000ea60000000a00 */
[--C-:B------:R-:W-:Y:S01]  /*02b0*/  IMAD.IADD R25, R23, 0x1, R20.reuse ;  /* 0x0000000117197824 */ /* 0x100fe200078e0214 */
[----:B------:R-:W-:-:S02]  /*02c0*/  SHF.R.S32.HI R12, RZ, 0x1f, R20 ;  /* 0x0000001fff0c7819 */ /* 0x000fc40000011414 */
[----:B------:R-:W-:Y:S01]  /*02d0*/  IADD3 R13, P4, R23, R20, RZ ;  /* 0x00000014170d7210 */ /* 0x000fe20007f9e0ff */
[----:B--2---:R-:W-:Y:S01]  /*02e0*/  IMAD.WIDE R10, R25, 0x4, R10 ;  /* 0x00000004190a7825 */ /* 0x004fe200078e020a */
[----:B------:R-:W2:Y:S01]  /*02f0*/  LDC.64 R6, c[0x0][0x250] ;  /* 0x00009400ff067b82 */ /* 0x000ea20000000a00 */
[----:B------:R-:W-:Y:S02]  /*0300*/  CS2R R24, SRZ ;  /* 0x0000000000187805 */ /* 0x000fe4000001ff00 */
[----:B------:R-:W-:Y:S01]  /*0310*/  LEA.HI.X.SX32 R22, R23, R12, 0x1, P4 ;  /* 0x0000000c17167211 */ /* 0x000fe200020f0eff */
[----:B------:R-:W-:Y:S01]  /*0320*/  IMAD.MOV.U32 R20, RZ, RZ, RZ ;  /* 0x000000ffff147224 */ /* 0x000fe200078e00ff */
[----:B------:R-:W-:-:S04]  /*0330*/  LEA R12, P4, R13, UR6, 0x2 ;  /* 0x000000060d0c7c11 */ /* 0x000fc8000f8810ff */
[----:B------:R-:W-:Y:S01]  /*0340*/  LEA.HI.X R13, R13, UR7, R22, 0x2, P4 ;  /* 0x000000070d0d7c11 */ /* 0x000fe2000a0f1416 */
[----:B------:R-:W-:Y:S01]  /*0350*/  HFMA2.MMA R22, -RZ, RZ, 0, 0 ;  /* 0x00000000ff167435 */ /* 0x000fe200000001ff */
[----:B------:R-:W5:Y:S01]  /*0360*/  @P2 LDG.E.EL R20, desc[UR4][R14.64+-0xd0] ;  /* 0xffff30040e142981 */ /* 0x000f62000c2e1900 */
[----:B------:R-:W-:Y:S01]  /*0370*/  IMAD.MOV.U32 R26, RZ, RZ, RZ ;  /* 0x000000ffff1a7224 */ /* 0x000fe200078e00ff */
[----:B----4-:R-:W-:Y:S01]  /*0380*/  MOV R16, RZ ;  /* 0x000000ff00107202 */ /* 0x010fe20000000f00 */
[C---:B---3--:R-:W-:Y:S01]  /*0390*/  IMAD.WIDE R4, R23.reuse, 0x4, R4 ;  /* 0x0000000417047825 */ /* 0x048fe200078e0204 */
[----:B------:R-:W3:Y:S03]  /*03a0*/  @P2 LDG.E.EL R24, desc[UR4][R12.64+-0xd0] ;  /* 0xffff30040c182981 */ /* 0x000ee6000c2e1900 */
[C---:B-1----:R-:W-:Y:S01]  /*03b0*/  IMAD.WIDE R2, R23.reuse, 0x4, R2 ;  /* 0x0000000417027825 */ /* 0x042fe200078e0202 */
[----:B------:R1:W4:Y:S04]  /*03c0*/  @P3 LDG.E.EL R25, desc[UR4][R4.64] ;  /* 0x0000000404193981 */ /* 0x000328000c2e1900 */
[----:B------:R-:W3:Y:S01]  /*03d0*/  @P3 LDG.E.EL R22, desc[UR4][R10.64] ;  /* 0x000000040a163981 */ /* 0x000ee2000c2e1900 */
[----:B0-----:R-:W-:-:S03]  /*03e0*/  IMAD.WIDE R8, R23, 0x4, R8 ;  /* 0x0000000417087825 */ /* 0x001fc600078e0208 */
[----:B------:R0:W4:Y:S01]  /*03f0*/  @P3 LDG.E.EL R26, desc[UR4][R2.64] ;  /* 0x00000004021a3981 */ /* 0x000122000c2e1900 */
[----:B--2---:R-:W-:-:S03]  /*0400*/  IMAD.WIDE R6, R23, 0x4, R6 ;  /* 0x0000000417067825 */ /* 0x004fc600078e0206 */
[----:B------:R-:W2:Y:S01]  /*0410*/  @P2 LDG.E.EL R16, desc[UR4][R8.64+-0xd0] ;  /* 0xffff300408102981 */ /* 0x000ea2000c2e1900 */
[----:B------:R-:W-:Y:S02]  /*0420*/  IMAD.MOV.U32 R23, RZ, RZ, RZ ;  /* 0x000000ffff177224 */ /* 0x000fe400078e00ff */
[----:B-1----:R-:W-:Y:S01]  /*0430*/  IMAD.MOV.U32 R4, RZ, RZ, 0x3e800000 ;  /* 0x3e800000ff047424 */ /* 0x002fe200078e00ff */
[----:B0-----:R-:W0:Y:S03]  /*0440*/  LDC.64 R2, c[0x0][0x260] ;  /* 0x00009800ff027b82 */ /* 0x001e260000000a00 */
[----:B------:R1:W2:Y:S01]  /*0450*/  @P2 LDG.E.EL R23, desc[UR4][R6.64+-0xd0] ;  /* 0xffff300406172981 */ /* 0x0002a2000c2e1900 */
[----:B0-----:R-:W-:Y:S01]  /*0460*/  IMAD.WIDE R2, R18, 0x4, R2 ;  /* 0x0000000412027825 */ /* 0x001fe200078e0202 */
[----:B------:R-:W-:-:S05]  /*0470*/  SEL R21, R21, RZ, P3 ;  /* 0x000000ff15157207 */ /* 0x000fca0001800000 */
[----:B------:R-:W-:Y:S01]  /*0480*/  FADD R21, R21, 9.9999997473787516356e-06 ;  /* 0x3727c5ac15157421 */ /* 0x000fe20000000000 */
[----:B------:R-:W-:-:S03]  /*0490*/  SEL R0, R0, RZ, P2 ;  /* 0x000000ff00007207 */ /* 0x000fc60001000000 */
[----:B------:R-:W0:Y:S02]  /*04a0*/  MUFU.SQRT R10, R21 ;  /* 0x00000015000a7308 */ /* 0x000e240000002000 */
[----:B------:R-:W-:-:S06]  /*04b0*/  FADD R0, R0, 9.9999997473787516356e-06 ;  /* 0x3727c5ac00007421 */ /* 0x000fcc0000000000 */
[----:B------:R-:W1:Y:S01]  /*04c0*/  MUFU.SQRT R11, R0 ;  /* 0x00000000000b7308 */ /* 0x000e620000002000 */
[C---:B0-----:R-:W-:Y:S02]  /*04d0*/  FSETP.GT.AND P6, PT, R10.reuse, 8.50705917302346158658e+37, PT ;  /* 0x7e8000000a00780b */ /* 0x041fe40003fc4000 */
[----:B------:R-:W-:Y:S02]  /*04e0*/  FSETP.GEU.AND P4, PT, R10, 1.175494350822287508e-38, PT ;  /* 0x008000000a00780b */ /* 0x000fe40003f8e000 */
[----:B------:R-:W-:Y:S02]  /*04f0*/  FSEL R5, R4, 1, P6 ;  /* 0x3f80000004057808 */ /* 0x000fe40003000000 */
[----:B-1----:R-:W-:-:S07]  /*0500*/  FSETP.GT.AND P5, PT, R11, 8.50705917302346158658e+37, PT ;  /* 0x7e8000000b00780b */ /* 0x002fce0003fa4000 */
[----:B------:R-:W-:Y:S01]  /*0510*/  @P6 FMUL R10, R10, 0.25 ;  /* 0x3e8000000a0a6820 */ /* 0x000fe20000400000 */
[----:B------:R-:W-:-:S03]  /*0520*/  FSETP.GEU.AND P6, PT, R11, 1.175494350822287508e-38, PT ;  /* 0x008000000b00780b */ /* 0x000fc60003fce000 */
[----:B------:R-:W-:Y:S02]  /*0530*/  @!P4 FMUL R10, R10, 16777216 ;  /* 0x4b8000000a0ac820 */ /* 0x000fe40000400000 */
[----:B------:R-:W-:-:S08]  /*0540*/  @P5 FMUL R11, R11, 0.25 ;  /* 0x3e8000000b0b5820 */ /* 0x000fd00000400000 */
[----:B------:R-:W-:Y:S01]  /*0550*/  @!P6 FMUL R11, R11, 16777216 ;  /* 0x4b8000000b0be820 */ /* 0x000fe20000400000 */
[----:B------:R-:W0:Y:S01]  /*0560*/  MUFU.RCP R10, R10 ;  /* 0x0000000a000a7308 */ /* 0x000e220000001000 */
[----:B------:R-:W-:-:S07]  /*0570*/  FSEL R6, R4, 1, P5 ;  /* 0x3f80000004067808 */ /* 0x000fce0002800000 */
[----:B------:R-:W1:Y:S01]  /*0580*/  MUFU.RCP R11, R11 ;  /* 0x0000000b000b7308 */ /* 0x000e620000001000 */
[----:B-----5:R-:W-:Y:S01]  /*0590*/  SEL R19, R19, RZ, P3 ;  /* 0x000000ff13137207 */ /* 0x020fe20001800000 */
[----:B------:R-:W-:Y:S01]  /*05a0*/  @!P4 FMUL R5, R5, 16777216 ;  /* 0x4b8000000505c820 */ /* 0x000fe20000400000 */
[----:B---3--:R-:W-:Y:S01]  /*05b0*/  SEL R4, R22, RZ, P3 ;  /* 0x000000ff16047207 */ /* 0x008fe20001800000 */
[----:B------:R-:W-:Y:S01]  /*05c0*/  @!P6 FMUL R6, R6, 16777216 ;  /* 0x4b8000000606e820 */ /* 0x000fe20000400000 */
[----:B------:R-:W-:Y:S02]  /*05d0*/  SEL R7, R20, RZ, P2 ;  /* 0x000000ff14077207 */ /* 0x000fe40001000000 */
[----:B------:R-:W-:Y:S01]  /*05e0*/  SEL R0, R24, RZ, P2 ;  /* 0x000000ff18007207 */ /* 0x000fe20001000000 */
[----:B0-----:R-:W-:Y:S01]  /*05f0*/  FMUL R5, R10, R5 ;  /* 0x000000050a057220 */ /* 0x001fe20000400000 */
[----:B------:R-:W-:Y:S01]  /*0600*/  FADD R4, R4, -R19 ;  /* 0x8000001304047221 */ /* 0x000fe20000000000 */
[----:B----4-:R-:W-:-:S02]  /*0610*/  SEL R25, R25, RZ, P3 ;  /* 0x000000ff19197207 */ /* 0x010fc40001800000 */
[----:B------:R-:W-:Y:S01]  /*0620*/  FADD R0, R0, -R7 ;  /* 0x8000000700007221 */ /* 0x000fe20000000000 */
[----:B------:R-:W-:Y:S01]  /*0630*/  SEL R26, R26, RZ, P3 ;  /* 0x000000ff1a1a7207 */ /* 0x000fe20001800000 */
[----:B-1----:R-:W-:Y:S01]  /*0640*/  FMUL R11, R11, R6 ;  /* 0x000000060b0b7220 */ /* 0x002fe20000400000 */
[----:B------:R-:W-:Y:S01]  /*0650*/  FMUL R4, R5, R4 ;  /* 0x0000000405047220 */ /* 0x000fe20000400000 */
[----:B--2---:R-:W-:Y:S02]  /*0660*/  SEL R23, R23, RZ, P2 ;  /* 0x000000ff17177207 */ /* 0x004fe40001000000 */
[----:B------:R-:W-:Y:S01]  /*0670*/  SEL R16, R16, RZ, P2 ;  /* 0x000000ff10107207 */ /* 0x000fe20001000000 */
[----:B------:R-:W-:Y:S01]  /*0680*/  FMUL R11, R0, R11 ;  /* 0x0000000b000b7220 */ /* 0x000fe20000400000 */
[----:B------:R-:W-:-:S03]  /*0690*/  FFMA R4, R25, R4, R26 ;  /* 0x0000000419047223 */ /* 0x000fc6000000001a */
[----:B------:R-:W-:Y:S02]  /*06a0*/  FFMA R16, R11, R23, R16 ;  /* 0x000000170b107223 */ /* 0x000fe40000000010 */
[----:B------:R-:W-:-:S03]  /*06b0*/  FSETP.GEU.AND P2, PT, R4, RZ, PT ;  /* 0x000000ff0400720b */ /* 0x000fc60003f4e000 */
[----:B------:R-:W-:Y:S02]  /*06c0*/  FSETP.GEU.AND P3, PT, R16, RZ, PT ;  /* 0x000000ff1000720b */ /* 0x000fe40003f6e000 */
[----:B------:R-:W-:Y:S02]  /*06d0*/  FSEL R5, R4, RZ, P2 ;  /* 0x000000ff04057208 */ /* 0x000fe40001000000 */
[----:B------:R-:W-:Y:S01]  /*06e0*/  @P1 FSEL R5, R16, RZ, P3 ;  /* 0x000000ff10051208 */ /* 0x000fe20001800000 */
[----:B------:R-:W-:Y:S08]  /*06f0*/  @P0 EXIT ;  /* 0x000000000000094d */ /* 0x000ff00003800000 */
[----:B------:R-:W-:Y:S01]  /*0700*/  STG.E desc[UR4][R2.64], R5 ;  /* 0x0000000502007986 */ /* 0x000fe2000c101904 */
[----:B------:R-:W-:Y:S05]  /*0710*/  EXIT ;  /* 0x000000000000794d */ /* 0x000fea0003800000 */
.L_x_0:
[----:B------:R-:W-:-:S00]  /*0720*/  BRA `(.L_x_0) ;  /* 0xfffffffc00fc7947 */ /* 0x000fc0000383ffff */
[----:B------:R-:W-:-:S00]  /*0730*/  NOP ;  /* 0x0000000000007918 */ /* 0x000fc00000000000 */
        /* <DEDUP_REMOVED lines=12> */
.L_x_1:


//--------------------- .nv.global.init           --------------------------
	.section	.nv.global.init,"aw",@progbits
.nv.global.init:
	.type		_$_str,@object
	.size		_$_str,(_$_str_$_2 - _$_str)
_$_str:
        /*0000*/ 	.byte	0x5f, 0x5f, 0x43, 0x55, 0x44, 0x41, 0x5f, 0x46, 0x54, 0x5a, 0x00
	.type		_$_str_$_2,@object
	.size		_$_str_$_2,(.L_1 - _$_str_$_2)
_$_str_$_2:
        /*000b*/ 	.byte	0x5f, 0x5f, 0x43, 0x55, 0x44, 0x41, 0x5f, 0x50, 0x52, 0x45, 0x43, 0x5f, 0x53, 0x51, 0x52, 0x54
        /*001b*/ 	.byte	0x00
.L_1:


//--------------------- .nv.constant0.triton_poi_fused_cat_24 --------------------------
	.section	.nv.constant0.triton_poi_fused_cat_24,"a",@progbits
	.sectionflags	@""
	.align	4
.nv.constant0.triton_poi_fused_cat_24:
	.zero		620
